//
// Generated by NVIDIA NVVM Compiler
//
// Compiler Build ID: CL-36424714
// Cuda compilation tools, release 13.0, V13.0.88
// Based on NVVM 20.0.0
//

.version 9.0
.target sm_100
.address_size 64

	// .globl	_Z6VecAddPfS_S_i

.visible .entry _Z6VecAddPfS_S_i(
	.param .u64 .ptr .align 1 _Z6VecAddPfS_S_i_param_0,
	.param .u64 .ptr .align 1 _Z6VecAddPfS_S_i_param_1,
	.param .u64 .ptr .align 1 _Z6VecAddPfS_S_i_param_2,
	.param .u32 _Z6VecAddPfS_S_i_param_3
)
{
	.reg .pred 	%p<10>;
	.reg .b32 	%r<23>;
	.reg .b32 	%f<88>;
	.reg .b64 	%rd<40>;

	ld.param.u64 	%rd22, [_Z6VecAddPfS_S_i_param_0];
	ld.param.u64 	%rd23, [_Z6VecAddPfS_S_i_param_1];
	ld.param.u64 	%rd24, [_Z6VecAddPfS_S_i_param_2];
	ld.param.u32 	%r16, [_Z6VecAddPfS_S_i_param_3];
	cvta.to.global.u64 	%rd1, %rd24;
	cvta.to.global.u64 	%rd2, %rd23;
	cvta.to.global.u64 	%rd3, %rd22;
	setp.lt.s32 	%p1, %r16, 1;
	@%p1 bra 	$L__BB0_13;
	and.b32  	%r1, %r16, 15;
	setp.lt.u32 	%p2, %r16, 16;
	mov.b32 	%r20, 0;
	@%p2 bra 	$L__BB0_4;
	and.b32  	%r20, %r16, 2147483632;
	neg.s32 	%r18, %r20;
	add.s64 	%rd36, %rd3, 32;
	add.s64 	%rd35, %rd2, 32;
	add.s64 	%rd34, %rd1, 32;
$L__BB0_3:
	.pragma "nounroll";
	ld.global.f32 	%f1, [%rd36+-32];
	ld.global.f32 	%f2, [%rd35+-32];
	add.f32 	%f3, %f1, %f2;
	st.global.f32 	[%rd34+-32], %f3;
	ld.global.f32 	%f4, [%rd36+-28];
	ld.global.f32 	%f5, [%rd35+-28];
	add.f32 	%f6, %f4, %f5;
	st.global.f32 	[%rd34+-28], %f6;
	ld.global.f32 	%f7, [%rd36+-24];
	ld.global.f32 	%f8, [%rd35+-24];
	add.f32 	%f9, %f7, %f8;
	st.global.f32 	[%rd34+-24], %f9;
	ld.global.f32 	%f10, [%rd36+-20];
	ld.global.f32 	%f11, [%rd35+-20];
	add.f32 	%f12, %f10, %f11;
	st.global.f32 	[%rd34+-20], %f12;
	ld.global.f32 	%f13, [%rd36+-16];
	ld.global.f32 	%f14, [%rd35+-16];
	add.f32 	%f15, %f13, %f14;
	st.global.f32 	[%rd34+-16], %f15;
	ld.global.f32 	%f16, [%rd36+-12];
	ld.global.f32 	%f17, [%rd35+-12];
	add.f32 	%f18, %f16, %f17;
	st.global.f32 	[%rd34+-12], %f18;
	ld.global.f32 	%f19, [%rd36+-8];
	ld.global.f32 	%f20, [%rd35+-8];
	add.f32 	%f21, %f19, %f20;
	st.global.f32 	[%rd34+-8], %f21;
	ld.global.f32 	%f22, [%rd36+-4];
	ld.global.f32 	%f23, [%rd35+-4];
	add.f32 	%f24, %f22, %f23;
	st.global.f32 	[%rd34+-4], %f24;
	ld.global.f32 	%f25, [%rd36];
	ld.global.f32 	%f26, [%rd35];
	add.f32 	%f27, %f25, %f26;
	st.global.f32 	[%rd34], %f27;
	ld.global.f32 	%f28, [%rd36+4];
	ld.global.f32 	%f29, [%rd35+4];
	add.f32 	%f30, %f28, %f29;
	st.global.f32 	[%rd34+4], %f30;
	ld.global.f32 	%f31, [%rd36+8];
	ld.global.f32 	%f32, [%rd35+8];
	add.f32 	%f33, %f31, %f32;
	st.global.f32 	[%rd34+8], %f33;
	ld.global.f32 	%f34, [%rd36+12];
	ld.global.f32 	%f35, [%rd35+12];
	add.f32 	%f36, %f34, %f35;
	st.global.f32 	[%rd34+12], %f36;
	ld.global.f32 	%f37, [%rd36+16];
	ld.global.f32 	%f38, [%rd35+16];
	add.f32 	%f39, %f37, %f38;
	st.global.f32 	[%rd34+16], %f39;
	ld.global.f32 	%f40, [%rd36+20];
	ld.global.f32 	%f41, [%rd35+20];
	add.f32 	%f42, %f40, %f41;
	st.global.f32 	[%rd34+20], %f42;
	ld.global.f32 	%f43, [%rd36+24];
	ld.global.f32 	%f44, [%rd35+24];
	add.f32 	%f45, %f43, %f44;
	st.global.f32 	[%rd34+24], %f45;
	ld.global.f32 	%f46, [%rd36+28];
	ld.global.f32 	%f47, [%rd35+28];
	add.f32 	%f48, %f46, %f47;
	st.global.f32 	[%rd34+28], %f48;
	add.s32 	%r18, %r18, 16;
	add.s64 	%rd36, %rd36, 64;
	add.s64 	%rd35, %rd35, 64;
	add.s64 	%rd34, %rd34, 64;
	setp.ne.s32 	%p3, %r18, 0;
	@%p3 bra 	$L__BB0_3;
$L__BB0_4:
	setp.eq.s32 	%p4, %r1, 0;
	@%p4 bra 	$L__BB0_13;
	and.b32  	%r7, %r16, 7;
	setp.lt.u32 	%p5, %r1, 8;
	@%p5 bra 	$L__BB0_7;
	mul.wide.u32 	%rd25, %r20, 4;
	add.s64 	%rd26, %rd3, %rd25;
	ld.global.f32 	%f49, [%rd26];
	add.s64 	%rd27, %rd2, %rd25;
	ld.global.f32 	%f50, [%rd27];
	add.f32 	%f51, %f49, %f50;
	add.s64 	%rd28, %rd1, %rd25;
	st.global.f32 	[%rd28], %f51;
	ld.global.f32 	%f52, [%rd26+4];
	ld.global.f32 	%f53, [%rd27+4];
	add.f32 	%f54, %f52, %f53;
	st.global.f32 	[%rd28+4], %f54;
	ld.global.f32 	%f55, [%rd26+8];
	ld.global.f32 	%f56, [%rd27+8];
	add.f32 	%f57, %f55, %f56;
	st.global.f32 	[%rd28+8], %f57;
	ld.global.f32 	%f58, [%rd26+12];
	ld.global.f32 	%f59, [%rd27+12];
	add.f32 	%f60, %f58, %f59;
	st.global.f32 	[%rd28+12], %f60;
	ld.global.f32 	%f61, [%rd26+16];
	ld.global.f32 	%f62, [%rd27+16];
	add.f32 	%f63, %f61, %f62;
	st.global.f32 	[%rd28+16], %f63;
	ld.global.f32 	%f64, [%rd26+20];
	ld.global.f32 	%f65, [%rd27+20];
	add.f32 	%f66, %f64, %f65;
	st.global.f32 	[%rd28+20], %f66;
	ld.global.f32 	%f67, [%rd26+24];
	ld.global.f32 	%f68, [%rd27+24];
	add.f32 	%f69, %f67, %f68;
	st.global.f32 	[%rd28+24], %f69;
	ld.global.f32 	%f70, [%rd26+28];
	ld.global.f32 	%f71, [%rd27+28];
	add.f32 	%f72, %f70, %f71;
	st.global.f32 	[%rd28+28], %f72;
	add.s32 	%r20, %r20, 8;
$L__BB0_7:
	setp.eq.s32 	%p6, %r7, 0;
	@%p6 bra 	$L__BB0_13;
	and.b32  	%r10, %r16, 3;
	setp.lt.u32 	%p7, %r7, 4;
	@%p7 bra 	$L__BB0_10;
	mul.wide.u32 	%rd29, %r20, 4;
	add.s64 	%rd30, %rd3, %rd29;
	ld.global.f32 	%f73, [%rd30];
	add.s64 	%rd31, %rd2, %rd29;
	ld.global.f32 	%f74, [%rd31];
	add.f32 	%f75, %f73, %f74;
	add.s64 	%rd32, %rd1, %rd29;
	st.global.f32 	[%rd32], %f75;
	ld.global.f32 	%f76, [%rd30+4];
	ld.global.f32 	%f77, [%rd31+4];
	add.f32 	%f78, %f76, %f77;
	st.global.f32 	[%rd32+4], %f78;
	ld.global.f32 	%f79, [%rd30+8];
	ld.global.f32 	%f80, [%rd31+8];
	add.f32 	%f81, %f79, %f80;
	st.global.f32 	[%rd32+8], %f81;
	ld.global.f32 	%f82, [%rd30+12];
	ld.global.f32 	%f83, [%rd31+12];
	add.f32 	%f84, %f82, %f83;
	st.global.f32 	[%rd32+12], %f84;
	add.s32 	%r20, %r20, 4;
$L__BB0_10:
	setp.eq.s32 	%p8, %r10, 0;
	@%p8 bra 	$L__BB0_13;
	mul.wide.u32 	%rd33, %r20, 4;
	add.s64 	%rd39, %rd1, %rd33;
	add.s64 	%rd38, %rd2, %rd33;
	add.s64 	%rd37, %rd3, %rd33;
	neg.s32 	%r22, %r10;
$L__BB0_12:
	.pragma "nounroll";
	ld.global.f32 	%f85, [%rd37];
	ld.global.f32 	%f86, [%rd38];
	add.f32 	%f87, %f85, %f86;
	st.global.f32 	[%rd39], %f87;
	add.s64 	%rd39, %rd39, 4;
	add.s64 	%rd38, %rd38, 4;
	add.s64 	%rd37, %rd37, 4;
	add.s32 	%r22, %r22, 1;
	setp.ne.s32 	%p9, %r22, 0;
	@%p9 bra 	$L__BB0_12;
$L__BB0_13:
	ret;

}


// ===== COMPILED SASS (sm_100) =====

	.target	sm_100

	.elftype	@"ET_EXEC"


//--------------------- .note.nv.tkinfo           --------------------------
	.section	.note.nv.tkinfo,"",@"SHT_NOTE"
	.sectionflags	@"SHF_NOTE_NV_TKINFO"
	.tkinfo
        /*0018*/ 	.word	0x00000002
        /*0030*/ 	.string	""
        /*0030*/ 	.string	"ptxas"
        /*0030*/ 	.string	"Cuda compilation tools, release 13.0, V13.0.88"
        /*0030*/ 	.string	"Build cuda_13.0.r13.0/compiler.36424714_0"
        /*0030*/ 	.string	"-arch sm_100 -m 64 "



//--------------------- .note.nv.cuinfo           --------------------------
	.section	.note.nv.cuinfo,"",@"SHT_NOTE"
	.sectionflags	@"SHF_NOTE_NV_CUINFO"
        /*0018*/ 	.short	0x0002
        /*001a*/ 	.short	0x0064
        /*001c*/ 	.short	0x0082
	.zero		2


//--------------------- .nv.info                  --------------------------
	.section	.nv.info,"",@"SHT_CUDA_INFO"
	.align	4


	//----- nvinfo : EIATTR_REGCOUNT
	.align		4
        /*0000*/ 	.byte	0x04, 0x2f
        /*0002*/ 	.short	(.L_1 - .L_0)
	.align		4
.L_0:
        /*0004*/ 	.word	index@(_Z6VecAddPfS_S_i)
        /*0008*/ 	.word	0x00000014


	//----- nvinfo : EIATTR_FRAME_SIZE
	.align		4
.L_1:
        /*000c*/ 	.byte	0x04, 0x11
        /*000e*/ 	.short	(.L_3 - .L_2)
	.align		4
.L_2:
        /*0010*/ 	.word	index@(_Z6VecAddPfS_S_i)
        /*0014*/ 	.word	0x00000000


	//----- nvinfo : EIATTR_MIN_STACK_SIZE
	.align		4
.L_3:
        /*0018*/ 	.byte	0x04, 0x12
        /*001a*/ 	.short	(.L_5 - .L_4)
	.align		4
.L_4:
        /*001c*/ 	.word	index@(_Z6VecAddPfS_S_i)
        /*0020*/ 	.word	0x00000000
.L_5:


//--------------------- .nv.compat                --------------------------
	.section	.nv.compat,"",@"SHT_CUDA_COMPAT_INFO"
	.align	4
        /*0000*/ 	.byte	0x02, 0x09, 0x00, 0x00, 0x02, 0x02, 0x01, 0x00, 0x02, 0x05, 0x05, 0x00, 0x03, 0x07, 0x01, 0x01
        /*0010*/ 	.byte	0x02, 0x03, 0x00, 0x00, 0x02, 0x06, 0x01, 0x00, 0x04, 0x0b, 0x08, 0x00, 0x09, 0x00, 0x00, 0x00
        /*0020*/ 	.byte	0x00, 0x00, 0x00, 0x00


//--------------------- .nv.info._Z6VecAddPfS_S_i --------------------------
	.section	.nv.info._Z6VecAddPfS_S_i,"",@"SHT_CUDA_INFO"
	.sectionflags	@""
	.align	4


	//----- nvinfo : EIATTR_CUDA_API_VERSION
	.align		4
        /*0000*/ 	.byte	0x04, 0x37
        /*0002*/ 	.short	(.L_7 - .L_6)
.L_6:
        /*0004*/ 	.word	0x00000082


	//----- nvinfo : EIATTR_KPARAM_INFO
	.align		4
.L_7:
        /*0008*/ 	.byte	0x04, 0x17
        /*000a*/ 	.short	(.L_9 - .L_8)
.L_8:
        /*000c*/ 	.word	0x00000000
        /*0010*/ 	.short	0x0003
        /*0012*/ 	.short	0x0018
        /*0014*/ 	.byte	0x00, 0xf0, 0x11, 0x00


	//----- nvinfo : EIATTR_KPARAM_INFO
	.align		4
.L_9:
        /*0018*/ 	.byte	0x04, 0x17
        /*001a*/ 	.short	(.L_11 - .L_10)
.L_10:
        /*001c*/ 	.word	0x00000000
        /*0020*/ 	.short	0x0002
        /*0022*/ 	.short	0x0010
        /*0024*/ 	.byte	0x00, 0xf5, 0x21, 0x00


	//----- nvinfo : EIATTR_KPARAM_INFO
	.align		4
.L_11:
        /*0028*/ 	.byte	0x04, 0x17
        /*002a*/ 	.short	(.L_13 - .L_12)
.L_12:
        /*002c*/ 	.word	0x00000000
        /*0030*/ 	.short	0x0001
        /*0032*/ 	.short	0x0008
        /*0034*/ 	.byte	0x00, 0xf5, 0x21, 0x00


	//----- nvinfo : EIATTR_KPARAM_INFO
	.align		4
.L_13:
        /*0038*/ 	.byte	0x04, 0x17
        /*003a*/ 	.short	(.L_15 - .L_14)
.L_14:
        /*003c*/ 	.word	0x00000000
        /*0040*/ 	.short	0x0000
        /*0042*/ 	.short	0x0000
        /*0044*/ 	.byte	0x00, 0xf5, 0x21, 0x00


	//----- nvinfo : EIATTR_SPARSE_MMA_MASK
	.align		4
.L_15:
        /*0048*/ 	.byte	0x03, 0x50
        /*004a*/ 	.short	0x0000


	//----- nvinfo : EIATTR_MAXREG_COUNT
	.align		4
        /*004c*/ 	.byte	0x03, 0x1b
        /*004e*/ 	.short	0x00ff


	//----- nvinfo : EIATTR_MERCURY_ISA_VERSION
	.align		4
        /*0050*/ 	.byte	0x03, 0x5f
        /*0052*/ 	.short	0x0101


	//----- nvinfo : EIATTR_VRC_CTA_INIT_COUNT
	.align		4
        /*0054*/ 	.byte	0x02, 0x4a
	.zero		1
	.zero		1


	//----- nvinfo : EIATTR_EXIT_INSTR_OFFSETS
	.align		4
        /*0058*/ 	.byte	0x04, 0x1c
        /*005a*/ 	.short	(.L_17 - .L_16)


	//   ....[0]....
.L_16:
        /*005c*/ 	.word	0x00000030


	//   ....[1]....
        /*0060*/ 	.word	0x00000680


	//   ....[2]....
        /*0064*/ 	.word	0x00000940


	//   ....[3]....
        /*0068*/ 	.word	0x00000b00


	//   ....[4]....
        /*006c*/ 	.word	0x00000ce0


	//----- nvinfo : EIATTR_CBANK_PARAM_SIZE
	.align		4
.L_17:
        /*0070*/ 	.byte	0x03, 0x19
        /*0072*/ 	.short	0x001c


	//----- nvinfo : EIATTR_PARAM_CBANK
	.align		4
        /*0074*/ 	.byte	0x04, 0x0a
        /*0076*/ 	.short	(.L_19 - .L_18)
	.align		4
.L_18:
        /*0078*/ 	.word	index@(.nv.constant0._Z6VecAddPfS_S_i)
        /*007c*/ 	.short	0x0380
        /*007e*/ 	.short	0x001c


	//----- nvinfo : EIATTR_SW_WAR
	.align		4
.L_19:
        /*0080*/ 	.byte	0x04, 0x36
        /*0082*/ 	.short	(.L_21 - .L_20)
.L_20:
        /*0084*/ 	.word	0x00000008
.L_21:


//--------------------- .nv.callgraph             --------------------------
	.section	.nv.callgraph,"",@"SHT_CUDA_CALLGRAPH"
	.align	4
	.sectionentsize	8
	.align		4
        /*0000*/ 	.word	0x00000000
	.align		4
        /*0004*/ 	.word	0xffffffff
	.align		4
        /*0008*/ 	.word	0x00000000
	.align		4
        /*000c*/ 	.word	0xfffffffe
	.align		4
        /*0010*/ 	.word	0x00000000
	.align		4
        /*0014*/ 	.word	0xfffffffd
	.align		4
        /*0018*/ 	.word	0x00000000
	.align		4
        /*001c*/ 	.word	0xfffffffc


//--------------------- .text._Z6VecAddPfS_S_i    --------------------------
	.section	.text._Z6VecAddPfS_S_i,"ax",@progbits
	.align	128
        .global         _Z6VecAddPfS_S_i
        .type           _Z6VecAddPfS_S_i,@function
        .size           _Z6VecAddPfS_S_i,(.L_x_6 - _Z6VecAddPfS_S_i)
        .other          _Z6VecAddPfS_S_i,@"STO_CUDA_ENTRY STV_DEFAULT"
_Z6VecAddPfS_S_i:
.text._Z6VecAddPfS_S_i:
[----:B------:R-:W-:Y:S08]  /*0000*/  LDC R1, c[0x0][0x37c] ;  /* 0x0000df00ff017b82 */ /* 0x000ff00000000800 */
[----:B------:R-:W0:Y:S02]  /*0010*/  LDC R2, c[0x0][0x398] ;  /* 0x0000e600ff027b82 */ /* 0x000e240000000800 */
[----:B0-----:R-:W-:-:S13]  /*0020*/  ISETP.GE.AND P0, PT, R2, 0x1, PT ;  /* 0x000000010200780c */ /* 0x001fda0003f06270 */
[----:B------:R-:W-:Y:S05]  /*0030*/  @!P0 EXIT ;  /* 0x000000000000894d */ /* 0x000fea0003800000 */
[C---:B------:R-:W-:Y:S01]  /*0040*/  ISETP.GE.U32.AND P1, PT, R2.reuse, 0x10, PT ;  /* 0x000000100200780c */ /* 0x040fe20003f26070 */
[----:B------:R-:W0:Y:S01]  /*0050*/  LDCU.64 UR12, c[0x0][0x358] ;  /* 0x00006b00ff0c77ac */ /* 0x000e220008000a00 */
[----:B------:R-:W-:Y:S01]  /*0060*/  LOP3.LUT R12, R2, 0xf, RZ, 0xc0, !PT ;  /* 0x0000000f020c7812 */ /* 0x000fe200078ec0ff */
[----:B------:R-:W-:-:S03]  /*0070*/  HFMA2 R0, -RZ, RZ, 0, 0 ;  /* 0x00000000ff007431 */ /* 0x000fc600000001ff */
[----:B------:R-:W-:-:S07]  /*0080*/  ISETP.NE.AND P0, PT, R12, RZ, PT ;  /* 0x000000ff0c00720c */ /* 0x000fce0003f05270 */
[----:B------:R-:W-:Y:S06]  /*0090*/  @!P1 BRA `(.L_x_0) ;  /* 0x0000000400789947 */ /* 0x000fec0003800000 */
[----:B------:R-:W1:Y:S01]  /*00a0*/  LDCU.128 UR4, c[0x0][0x380] ;  /* 0x00007000ff0477ac */ /* 0x000e620008000c00 */
[----:B------:R-:W-:Y:S01]  /*00b0*/  LOP3.LUT R0, R2, 0x7ffffff0, RZ, 0xc0, !PT ;  /* 0x7ffffff002007812 */ /* 0x000fe200078ec0ff */
[----:B------:R-:W2:Y:S03]  /*00c0*/  LDCU.64 UR10, c[0x0][0x390] ;  /* 0x00007200ff0a77ac */ /* 0x000ea60008000a00 */
[----:B------:R-:W-:Y:S01]  /*00d0*/  IADD3 R3, PT, PT, -R0, RZ, RZ ;  /* 0x000000ff00037210 */ /* 0x000fe20007ffe1ff */
[----:B-1----:R-:W-:Y:S02]  /*00e0*/  UIADD3 UR8, UP0, UPT, UR4, 0x20, URZ ;  /* 0x0000002004087890 */ /* 0x002fe4000ff1e0ff */
[----:B------:R-:W-:Y:S02]  /*00f0*/  UIADD3 UR6, UP1, UPT, UR6, 0x20, URZ ;  /* 0x0000002006067890 */ /* 0x000fe4000ff3e0ff */
[----:B--2---:R-:W-:-:S02]  /*0100*/  UIADD3 UR4, UP2, UPT, UR10, 0x20, URZ ;  /* 0x000000200a047890 */ /* 0x004fc4000ff5e0ff */
[----:B------:R-:W-:Y:S01]  /*0110*/  UIADD3.X UR9, UPT, UPT, URZ, UR5, URZ, UP0, !UPT ;  /* 0x00000005ff097290 */ /* 0x000fe200087fe4ff */
[----:B------:R-:W-:Y:S01]  /*0120*/  MOV R16, UR8 ;  /* 0x0000000800107c02 */ /* 0x000fe20008000f00 */
[----:B------:R-:W-:Y:S01]  /*0130*/  UIADD3.X UR7, UPT, UPT, URZ, UR7, URZ, UP1, !UPT ;  /* 0x00000007ff077290 */ /* 0x000fe20008ffe4ff */
[----:B------:R-:W-:Y:S01]  /*0140*/  IMAD.U32 R11, RZ, RZ, UR6 ;  /* 0x00000006ff0b7e24 */ /* 0x000fe2000f8e00ff */
[----:B------:R-:W-:Y:S01]  /*0150*/  UIADD3.X UR5, UPT, UPT, URZ, UR11, URZ, UP2, !UPT ;  /* 0x0000000bff057290 */ /* 0x000fe200097fe4ff */
[----:B------:R-:W-:Y:S02]  /*0160*/  MOV R10, UR4 ;  /* 0x00000004000a7c02 */ /* 0x000fe40008000f00 */
[----:B------:R-:W-:Y:S02]  /*0170*/  MOV R5, UR9 ;  /* 0x0000000900057c02 */ /* 0x000fe40008000f00 */
[----:B------:R-:W-:Y:S01]  /*0180*/  MOV R14, UR7 ;  /* 0x00000007000e7c02 */ /* 0x000fe20008000f00 */
[----:B------:R-:W-:-:S07]  /*0190*/  IMAD.U32 R13, RZ, RZ, UR5 ;  /* 0x00000005ff0d7e24 */ /* 0x000fce000f8e00ff */
.L_x_1:
[----:B------:R-:W-:Y:S02]  /*01a0*/  MOV R4, R16 ;  /* 0x0000001000047202 */ /* 0x000fe40000000f00 */
[----:B------:R-:W-:Y:S02]  /*01b0*/  MOV R6, R11 ;  /* 0x0000000b00067202 */ /* 0x000fe40000000f00 */
[----:B------:R-:W-:Y:S01]  /*01c0*/  MOV R7, R14 ;  /* 0x0000000e00077202 */ /* 0x000fe20000000f00 */
[----:B0-2---:R-:W2:Y:S04]  /*01d0*/  LDG.E R8, desc[UR12][R4.64+-0x20] ;  /* 0xffffe00c04087981 */ /* 0x005ea8000c1e1900 */
[----:B------:R-:W2:Y:S02]  /*01e0*/  LDG.E R9, desc[UR12][R6.64+-0x20] ;  /* 0xffffe00c06097981 */ /* 0x000ea4000c1e1900 */
[----:B--2---:R-:W-:Y:S01]  /*01f0*/  FADD R11, R8, R9 ;  /* 0x00000009080b7221 */ /* 0x004fe20000000000 */
[----:B------:R-:W-:Y:S01]  /*0200*/  IMAD.MOV.U32 R8, RZ, RZ, R10 ;  /* 0x000000ffff087224 */ /* 0x000fe200078e000a */
[----:B------:R-:W-:-:S05]  /*0210*/  MOV R9, R13 ;  /* 0x0000000d00097202 */ /* 0x000fca0000000f00 */
[----:B------:R0:W-:Y:S04]  /*0220*/  STG.E desc[UR12][R8.64+-0x20], R11 ;  /* 0xffffe00b08007986 */ /* 0x0001e8000c10190c */
[----:B------:R-:W2:Y:S04]  /*0230*/  LDG.E R10, desc[UR12][R4.64+-0x1c] ;  /* 0xffffe40c040a7981 */ /* 0x000ea8000c1e1900 */
[----:B------:R-:W2:Y:S02]  /*0240*/  LDG.E R13, desc[UR12][R6.64+-0x1c] ;  /* 0xffffe40c060d7981 */ /* 0x000ea4000c1e1900 */
[----:B--2---:R-:W-:-:S05]  /*0250*/  FADD R13, R10, R13 ;  /* 0x0000000d0a0d7221 */ /* 0x004fca0000000000 */
[----:B------:R1:W-:Y:S04]  /*0260*/  STG.E desc[UR12][R8.64+-0x1c], R13 ;  /* 0xffffe40d08007986 */ /* 0x0003e8000c10190c */
[----:B------:R-:W2:Y:S04]  /*0270*/  LDG.E R10, desc[UR12][R4.64+-0x18] ;  /* 0xffffe80c040a7981 */ /* 0x000ea8000c1e1900 */
[----:B------:R-:W2:Y:S02]  /*0280*/  LDG.E R15, desc[UR12][R6.64+-0x18] ;  /* 0xffffe80c060f7981 */ /* 0x000ea4000c1e1900 */
[----:B--2---:R-:W-:-:S05]  /*0290*/  FADD R15, R10, R15 ;  /* 0x0000000f0a0f7221 */ /* 0x004fca0000000000 */
[----:B------:R2:W-:Y:S04]  /*02a0*/  STG.E desc[UR12][R8.64+-0x18], R15 ;  /* 0xffffe80f08007986 */ /* 0x0005e8000c10190c */
[----:B------:R-:W3:Y:S04]  /*02b0*/  LDG.E R10, desc[UR12][R4.64+-0x14] ;  /* 0xffffec0c040a7981 */ /* 0x000ee8000c1e1900 */
[----:B------:R-:W3:Y:S02]  /*02c0*/  LDG.E R17, desc[UR12][R6.64+-0x14] ;  /* 0xffffec0c06117981 */ /* 0x000ee4000c1e1900 */
[----:B---3--:R-:W-:-:S05]  /*02d0*/  FADD R17, R10, R17 ;  /* 0x000000110a117221 */ /* 0x008fca0000000000 */
[----:B------:R3:W-:Y:S04]  /*02e0*/  STG.E desc[UR12][R8.64+-0x14], R17 ;  /* 0xffffec1108007986 */ /* 0x0007e8000c10190c */
[----:B------:R-:W4:Y:S04]  /*02f0*/  LDG.E R10, desc[UR12][R4.64+-0x10] ;  /* 0xfffff00c040a7981 */ /* 0x000f28000c1e1900 */
[----:B0-----:R-:W4:Y:S02]  /*0300*/  LDG.E R11, desc[UR12][R6.64+-0x10] ;  /* 0xfffff00c060b7981 */ /* 0x001f24000c1e1900 */
[----:B----4-:R-:W-:-:S05]  /*0310*/  FADD R11, R10, R11 ;  /* 0x0000000b0a0b7221 */ /* 0x010fca0000000000 */
[----:B------:R0:W-:Y:S04]  /*0320*/  STG.E desc[UR12][R8.64+-0x10], R11 ;  /* 0xfffff00b08007986 */ /* 0x0001e8000c10190c */
[----:B------:R-:W4:Y:S04]  /*0330*/  LDG.E R10, desc[UR12][R4.64+-0xc] ;  /* 0xfffff40c040a7981 */ /* 0x000f28000c1e1900 */
[----:B-1----:R-:W4:Y:S02]  /*0340*/  LDG.E R13, desc[UR12][R6.64+-0xc] ;  /* 0xfffff40c060d7981 */ /* 0x002f24000c1e1900 */
[----:B----4-:R-:W-:-:S05]  /*0350*/  FADD R13, R10, R13 ;  /* 0x0000000d0a0d7221 */ /* 0x010fca0000000000 */
[----:B------:R1:W-:Y:S04]  /*0360*/  STG.E desc[UR12][R8.64+-0xc], R13 ;  /* 0xfffff40d08007986 */ /* 0x0003e8000c10190c */
[----:B------:R-:W4:Y:S04]  /*0370*/  LDG.E R10, desc[UR12][R4.64+-0x8] ;  /* 0xfffff80c040a7981 */ /* 0x000f28000c1e1900 */
[----:B--2---:R-:W4:Y:S02]  /*0380*/  LDG.E R15, desc[UR12][R6.64+-0x8] ;  /* 0xfffff80c060f7981 */ /* 0x004f24000c1e1900 */
[----:B----4-:R-:W-:-:S05]  /*0390*/  FADD R15, R10, R15 ;  /* 0x0000000f0a0f7221 */ /* 0x010fca0000000000 */
[----:B------:R2:W-:Y:S04]  /*03a0*/  STG.E desc[UR12][R8.64+-0x8], R15 ;  /* 0xfffff80f08007986 */ /* 0x0005e8000c10190c */
[----:B------:R-:W4:Y:S04]  /*03b0*/  LDG.E R10, desc[UR12][R4.64+-0x4] ;  /* 0xfffffc0c040a7981 */ /* 0x000f28000c1e1900 */
[----:B---3--:R-:W4:Y:S02]  /*03c0*/  LDG.E R17, desc[UR12][R6.64+-0x4] ;  /* 0xfffffc0c06117981 */ /* 0x008f24000c1e1900 */
[----:B----4-:R-:W-:-:S05]  /*03d0*/  FADD R17, R10, R17 ;  /* 0x000000110a117221 */ /* 0x010fca0000000000 */
        /* <DEDUP_REMOVED lines=26> */
[----:B--2---:R-:W4:Y:S01]  /*0580*/  LDG.E R15, desc[UR12][R6.64+0x18] ;  /* 0x0000180c060f7981 */ /* 0x004f22000c1e1900 */
[----:B------:R-:W-:Y:S01]  /*0590*/  IADD3 R3, PT, PT, R3, 0x10, RZ ;  /* 0x0000001003037810 */ /* 0x000fe20007ffe0ff */
[----:B----4-:R-:W-:-:S05]  /*05a0*/  FADD R15, R10, R15 ;  /* 0x0000000f0a0f7221 */ /* 0x010fca0000000000 */
[----:B------:R2:W-:Y:S04]  /*05b0*/  STG.E desc[UR12][R8.64+0x18], R15 ;  /* 0x0000180f08007986 */ /* 0x0005e8000c10190c */
[----:B------:R4:W5:Y:S04]  /*05c0*/  LDG.E R10, desc[UR12][R4.64+0x1c] ;  /* 0x00001c0c040a7981 */ /* 0x000968000c1e1900 */
[----:B---3--:R-:W5:Y:S01]  /*05d0*/  LDG.E R17, desc[UR12][R6.64+0x1c] ;  /* 0x00001c0c06117981 */ /* 0x008f62000c1e1900 */
[----:B------:R-:W-:Y:S02]  /*05e0*/  ISETP.NE.AND P1, PT, R3, RZ, PT ;  /* 0x000000ff0300720c */ /* 0x000fe40003f25270 */
[----:B0-----:R-:W-:-:S02]  /*05f0*/  IADD3 R11, P3, PT, R6, 0x40, RZ ;  /* 0x00000040060b7810 */ /* 0x001fc40007f7e0ff */
[----:B------:R-:W-:-:S03]  /*0600*/  IADD3 R16, P2, PT, R4, 0x40, RZ ;  /* 0x0000004004107810 */ /* 0x000fc60007f5e0ff */
[----:B------:R-:W-:Y:S01]  /*0610*/  IMAD.X R14, RZ, RZ, R7, P3 ;  /* 0x000000ffff0e7224 */ /* 0x000fe200018e0607 */
[----:B----4-:R-:W-:Y:S01]  /*0620*/  IADD3.X R5, PT, PT, RZ, R5, RZ, P2, !PT ;  /* 0x00000005ff057210 */ /* 0x010fe200017fe4ff */
[----:B-----5:R-:W-:Y:S01]  /*0630*/  FADD R17, R10, R17 ;  /* 0x000000110a117221 */ /* 0x020fe20000000000 */
[----:B------:R-:W-:-:S04]  /*0640*/  IADD3 R10, P4, PT, R8, 0x40, RZ ;  /* 0x00000040080a7810 */ /* 0x000fc80007f9e0ff */
[----:B------:R2:W-:Y:S01]  /*0650*/  STG.E desc[UR12][R8.64+0x1c], R17 ;  /* 0x00001c1108007986 */ /* 0x0005e2000c10190c */
[----:B-1----:R-:W-:Y:S01]  /*0660*/  IADD3.X R13, PT, PT, RZ, R9, RZ, P4, !PT ;  /* 0x00000009ff0d7210 */ /* 0x002fe200027fe4ff */
[----:B------:R-:W-:Y:S07]  /*0670*/  @P1 BRA `(.L_x_1) ;  /* 0xfffffff800c81947 */ /* 0x000fee000383ffff */
.L_x_0:
[----:B0-----:R-:W-:Y:S05]  /*0680*/  @!P0 EXIT ;  /* 0x000000000000894d */ /* 0x001fea0003800000 */
[----:B------:R-:W-:Y:S02]  /*0690*/  ISETP.GE.U32.AND P0, PT, R12, 0x8, PT ;  /* 0x000000080c00780c */ /* 0x000fe40003f06070 */
[----:B------:R-:W-:-:S04]  /*06a0*/  LOP3.LUT R14, R2, 0x7, RZ, 0xc0, !PT ;  /* 0x00000007020e7812 */ /* 0x000fc800078ec0ff */
[----:B------:R-:W-:-:S07]  /*06b0*/  ISETP.NE.AND P1, PT, R14, RZ, PT ;  /* 0x000000ff0e00720c */ /* 0x000fce0003f25270 */
[----:B------:R-:W-:Y:S06]  /*06c0*/  @!P0 BRA `(.L_x_2) ;  /* 0x00000000009c8947 */ /* 0x000fec0003800000 */
[----:B------:R-:W0:Y:S08]  /*06d0*/  LDC.64 R4, c[0x0][0x380] ;  /* 0x0000e000ff047b82 */ /* 0x000e300000000a00 */
[----:B------:R-:W1:Y:S08]  /*06e0*/  LDC.64 R6, c[0x0][0x388] ;  /* 0x0000e200ff067b82 */ /* 0x000e700000000a00 */
[----:B--2---:R-:W2:Y:S01]  /*06f0*/  LDC.64 R8, c[0x0][0x390] ;  /* 0x0000e400ff087b82 */ /* 0x004ea20000000a00 */
[----:B0-----:R-:W-:-:S05]  /*0700*/  IMAD.WIDE.U32 R4, R0, 0x4, R4 ;  /* 0x0000000400047825 */ /* 0x001fca00078e0004 */
[----:B------:R-:W3:Y:S01]  /*0710*/  LDG.E R3, desc[UR12][R4.64] ;  /* 0x0000000c04037981 */ /* 0x000ee2000c1e1900 */
[----:B-1----:R-:W-:-:S05]  /*0720*/  IMAD.WIDE.U32 R6, R0, 0x4, R6 ;  /* 0x0000000400067825 */ /* 0x002fca00078e0006 */
[----:B------:R-:W3:Y:S01]  /*0730*/  LDG.E R10, desc[UR12][R6.64] ;  /* 0x0000000c060a7981 */ /* 0x000ee2000c1e1900 */
[----:B--2---:R-:W-:-:S04]  /*0740*/  IMAD.WIDE.U32 R8, R0, 0x4, R8 ;  /* 0x0000000400087825 */ /* 0x004fc800078e0008 */
[----:B---3--:R-:W-:-:S05]  /*0750*/  FADD R3, R3, R10 ;  /* 0x0000000a03037221 */ /* 0x008fca0000000000 */
        /* <DEDUP_REMOVED lines=13> */
[----:B0-----:R-:W4:Y:S04]  /*0830*/  LDG.E R3, desc[UR12][R4.64+0x10] ;  /* 0x0000100c04037981 */ /* 0x001f28000c1e1900 */
[----:B------:R-:W4:Y:S02]  /*0840*/  LDG.E R10, desc[UR12][R6.64+0x10] ;  /* 0x0000100c060a7981 */ /* 0x000f24000c1e1900 */
        /* <DEDUP_REMOVED lines=10> */
[----:B------:R-:W2:Y:S04]  /*08f0*/  LDG.E R10, desc[UR12][R4.64+0x1c] ;  /* 0x00001c0c040a7981 */ /* 0x000ea8000c1e1900 */
[----:B---3--:R-:W2:Y:S01]  /*0900*/  LDG.E R15, desc[UR12][R6.64+0x1c] ;  /* 0x00001c0c060f7981 */ /* 0x008ea2000c1e1900 */
[----:B------:R-:W-:Y:S01]  /*0910*/  IADD3 R0, PT, PT, R0, 0x8, RZ ;  /* 0x0000000800007810 */ /* 0x000fe20007ffe0ff */
[----:B--2---:R-:W-:-:S05]  /*0920*/  FADD R15, R10, R15 ;  /* 0x0000000f0a0f7221 */ /* 0x004fca0000000000 */
[----:B------:R0:W-:Y:S02]  /*0930*/  STG.E desc[UR12][R8.64+0x1c], R15 ;  /* 0x00001c0f08007986 */ /* 0x0001e4000c10190c */
.L_x_2:
[----:B------:R-:W-:Y:S05]  /*0940*/  @!P1 EXIT ;  /* 0x000000000000994d */ /* 0x000fea0003800000 */
[----:B------:R-:W-:Y:S02]  /*0950*/  ISETP.GE.U32.AND P0, PT, R14, 0x4, PT ;  /* 0x000000040e00780c */ /* 0x000fe40003f06070 */
[----:B------:R-:W-:-:S04]  /*0960*/  LOP3.LUT R2, R2, 0x3, RZ, 0xc0, !PT ;  /* 0x0000000302027812 */ /* 0x000fc800078ec0ff */
[----:B------:R-:W-:-:S07]  /*0970*/  ISETP.NE.AND P1, PT, R2, RZ, PT ;  /* 0x000000ff0200720c */ /* 0x000fce0003f25270 */
[----:B------:R-:W-:Y:S06]  /*0980*/  @!P0 BRA `(.L_x_3) ;  /* 0x00000000005c8947 */ /* 0x000fec0003800000 */
[----:B------:R-:W1:Y:S08]  /*0990*/  LDC.64 R4, c[0x0][0x380] ;  /* 0x0000e000ff047b82 */ /* 0x000e700000000a00 */
[----:B------:R-:W3:Y:S08]  /*09a0*/  LDC.64 R6, c[0x0][0x388] ;  /* 0x0000e200ff067b82 */ /* 0x000ef00000000a00 */
[----:B0-2---:R-:W0:Y:S01]  /*09b0*/  LDC.64 R8, c[0x0][0x390] ;  /* 0x0000e400ff087b82 */ /* 0x005e220000000a00 */
[----:B-1----:R-:W-:-:S05]  /*09c0*/  IMAD.WIDE.U32 R4, R0, 0x4, R4 ;  /* 0x0000000400047825 */ /* 0x002fca00078e0004 */
[----:B------:R-:W2:Y:S01]  /*09d0*/  LDG.E R3, desc[UR12][R4.64] ;  /* 0x0000000c04037981 */ /* 0x000ea2000c1e1900 */
[----:B---3--:R-:W-:-:S05]  /*09e0*/  IMAD.WIDE.U32 R6, R0, 0x4, R6 ;  /* 0x0000000400067825 */ /* 0x008fca00078e0006 */
[----:B------:R-:W2:Y:S01]  /*09f0*/  LDG.E R10, desc[UR12][R6.64] ;  /* 0x0000000c060a7981 */ /* 0x000ea2000c1e1900 */
[----:B0-----:R-:W-:-:S04]  /*0a00*/  IMAD.WIDE.U32 R8, R0, 0x4, R8 ;  /* 0x0000000400087825 */ /* 0x001fc800078e0008 */
[----:B--2---:R-:W-:-:S05]  /*0a10*/  FADD R3, R3, R10 ;  /* 0x0000000a03037221 */ /* 0x004fca0000000000 */
        /* <DEDUP_REMOVED lines=9> */
[----:B------:R-:W2:Y:S04]  /*0ab0*/  LDG.E R10, desc[UR12][R4.64+0xc] ;  /* 0x00000c0c040a7981 */ /* 0x000ea8000c1e1900 */
[----:B------:R-:W2:Y:S01]  /*0ac0*/  LDG.E R15, desc[UR12][R6.64+0xc] ;  /* 0x00000c0c060f7981 */ /* 0x000ea2000c1e1900 */
[----:B------:R-:W-:Y:S01]  /*0ad0*/  IADD3 R0, PT, PT, R0, 0x4, RZ ;  /* 0x0000000400007810 */ /* 0x000fe20007ffe0ff */
[----:B--2---:R-:W-:-:S05]  /*0ae0*/  FADD R15, R10, R15 ;  /* 0x0000000f0a0f7221 */ /* 0x004fca0000000000 */
[----:B------:R1:W-:Y:S02]  /*0af0*/  STG.E desc[UR12][R8.64+0xc], R15 ;  /* 0x00000c0f08007986 */ /* 0x0003e4000c10190c */
.L_x_3:
[----:B------:R-:W-:Y:S05]  /*0b00*/  @!P1 EXIT ;  /* 0x000000000000994d */ /* 0x000fea0003800000 */
[----:B------:R-:W3:Y:S08]  /*0b10*/  LDC.64 R4, c[0x0][0x390] ;  /* 0x0000e400ff047b82 */ /* 0x000ef00000000a00 */
[----:B------:R-:W4:Y:S08]  /*0b20*/  LDC.64 R6, c[0x0][0x388] ;  /* 0x0000e200ff067b82 */ /* 0x000f300000000a00 */
[----:B012---:R-:W0:Y:S01]  /*0b30*/  LDC.64 R8, c[0x0][0x380] ;  /* 0x0000e000ff087b82 */ /* 0x007e220000000a00 */
[----:B---3--:R-:W-:-:S04]  /*0b40*/  IMAD.WIDE.U32 R4, R0, 0x4, R4 ;  /* 0x0000000400047825 */ /* 0x008fc800078e0004 */
[----:B------:R-:W-:Y:S01]  /*0b50*/  IMAD.MOV.U32 R10, RZ, RZ, R4 ;  /* 0x000000ffff0a7224 */ /* 0x000fe200078e0004 */
[----:B------:R-:W-:Y:S01]  /*0b60*/  MOV R13, R5 ;  /* 0x00000005000d7202 */ /* 0x000fe20000000f00 */
[----:B----4-:R-:W-:-:S05]  /*0b70*/  IMAD.WIDE.U32 R6, R0, 0x4, R6 ;  /* 0x0000000400067825 */ /* 0x010fca00078e0006 */
[----:B------:R-:W-:Y:S01]  /*0b80*/  MOV R11, R7 ;  /* 0x00000007000b7202 */ /* 0x000fe20000000f00 */
[----:B0-----:R-:W-:Y:S01]  /*0b90*/  IMAD.WIDE.U32 R8, R0, 0x4, R8 ;  /* 0x0000000400087825 */ /* 0x001fe200078e0008 */
[----:B------:R-:W-:-:S07]  /*0ba0*/  IADD3 R0, PT, PT, -R2, RZ, RZ ;  /* 0x000000ff02007210 */ /* 0x000fce0007ffe1ff */
.L_x_4:
[----:B0-----:R-:W-:Y:S01]  /*0bb0*/  IMAD.MOV.U32 R2, RZ, RZ, R8 ;  /* 0x000000ffff027224 */ /* 0x001fe200078e0008 */
[----:B------:R-:W-:Y:S02]  /*0bc0*/  MOV R5, R11 ;  /* 0x0000000b00057202 */ /* 0x000fe40000000f00 */
[----:B------:R-:W-:Y:S02]  /*0bd0*/  MOV R3, R9 ;  /* 0x0000000900037202 */ /* 0x000fe40000000f00 */
[----:B------:R-:W-:-:S03]  /*0be0*/  MOV R4, R6 ;  /* 0x0000000600047202 */ /* 0x000fc60000000f00 */
[----:B------:R0:W2:Y:S04]  /*0bf0*/  LDG.E R2, desc[UR12][R2.64] ;  /* 0x0000000c02027981 */ /* 0x0000a8000c1e1900 */
[----:B------:R-:W2:Y:S01]  /*0c00*/  LDG.E R5, desc[UR12][R4.64] ;  /* 0x0000000c04057981 */ /* 0x000ea2000c1e1900 */
[----:B------:R-:W-:Y:S02]  /*0c10*/  IADD3 R0, PT, PT, R0, 0x1, RZ ;  /* 0x0000000100007810 */ /* 0x000fe40007ffe0ff */
[----:B------:R-:W-:Y:S02]  /*0c20*/  IADD3 R6, P2, PT, R6, 0x4, RZ ;  /* 0x0000000406067810 */ /* 0x000fe40007f5e0ff */
[----:B------:R-:W-:Y:S01]  /*0c30*/  ISETP.NE.AND P0, PT, R0, RZ, PT ;  /* 0x000000ff0000720c */ /* 0x000fe20003f05270 */
[----:B0-----:R-:W-:Y:S01]  /*0c40*/  IMAD.MOV.U32 R3, RZ, RZ, R13 ;  /* 0x000000ffff037224 */ /* 0x001fe200078e000d */
[----:B------:R-:W-:-:S02]  /*0c50*/  IADD3 R8, P3, PT, R8, 0x4, RZ ;  /* 0x0000000408087810 */ /* 0x000fc40007f7e0ff */
[----:B------:R-:W-:Y:S02]  /*0c60*/  IADD3.X R11, PT, PT, RZ, R11, RZ, P2, !PT ;  /* 0x0000000bff0b7210 */ /* 0x000fe400017fe4ff */
[----:B------:R-:W-:Y:S01]  /*0c70*/  IADD3.X R9, PT, PT, RZ, R9, RZ, P3, !PT ;  /* 0x00000009ff097210 */ /* 0x000fe20001ffe4ff */
[----:B--2---:R-:W-:Y:S01]  /*0c80*/  FADD R7, R2, R5 ;  /* 0x0000000502077221 */ /* 0x004fe20000000000 */
[----:B------:R-:W-:Y:S02]  /*0c90*/  MOV R2, R10 ;  /* 0x0000000a00027202 */ /* 0x000fe40000000f00 */
[----:B------:R-:W-:-:S03]  /*0ca0*/  IADD3 R10, P1, PT, R10, 0x4, RZ ;  /* 0x000000040a0a7810 */ /* 0x000fc60007f3e0ff */
[----:B------:R0:W-:Y:S01]  /*0cb0*/  STG.E desc[UR12][R2.64], R7 ;  /* 0x0000000702007986 */ /* 0x0001e2000c10190c */
[----:B------:R-:W-:Y:S01]  /*0cc0*/  IADD3.X R13, PT, PT, RZ, R13, RZ, P1, !PT ;  /* 0x0000000dff0d7210 */ /* 0x000fe20000ffe4ff */
[----:B------:R-:W-:Y:S08]  /*0cd0*/  @P0 BRA `(.L_x_4) ;  /* 0xfffffffc00b40947 */ /* 0x000ff0000383ffff */
[----:B------:R-:W-:Y:S05]  /*0ce0*/  EXIT ;  /* 0x000000000000794d */ /* 0x000fea0003800000 */
.L_x_5:
[----:B------:R-:W-:-:S00]  /*0cf0*/  BRA `(.L_x_5) ;  /* 0xfffffffc00fc7947 */ /* 0x000fc0000383ffff */
[----:B------:R-:W-:-:S00]  /*0d00*/  NOP ;  /* 0x0000000000007918 */ /* 0x000fc00000000000 */
[----:B------:R-:W-:-:S00]  /*0d10*/  NOP ;  /* 0x0000000000007918 */ /* 0x000fc00000000000 */
[----:B------:R-:W-:-:S00]  /*0d20*/  NOP ;  /* 0x0000000000007918 */ /* 0x000fc00000000000 */
[----:B------:R-:W-:-:S00]  /*0d30*/  NOP ;  /* 0x0000000000007918 */ /* 0x000fc00000000000 */
[----:B------:R-:W-:-:S00]  /*0d40*/  NOP ;  /* 0x0000000000007918 */ /* 0x000fc00000000000 */
[----:B------:R-:W-:-:S00]  /*0d50*/  NOP ;  /* 0x0000000000007918 */ /* 0x000fc00000000000 */
[----:B------:R-:W-:-:S00]  /*0d60*/  NOP ;  /* 0x0000000000007918 */ /* 0x000fc00000000000 */
[----:B------:R-:W-:-:S00]  /*0d70*/  NOP ;  /* 0x0000000000007918 */ /* 0x000fc00000000000 */
.L_x_6:


//--------------------- .nv.shared.reserved.0     --------------------------
	.section	.nv.shared.reserved.0,"aw",@nobits
	.weak		__nv_reservedSMEM_offset_0_alias
	.size		__nv_reservedSMEM_offset_0_alias, 0, 64
	.other		__nv_reservedSMEM_offset_0_alias,@"STO_CUDA_RESERVED_SHARED STV_DEFAULT"
__nv_reservedSMEM_offset_0_alias:
	.zero		0
	.zero		64


//--------------------- .nv.constant0._Z6VecAddPfS_S_i --------------------------
	.section	.nv.constant0._Z6VecAddPfS_S_i,"a",@progbits
	.sectionflags	@""
	.align	4
.nv.constant0._Z6VecAddPfS_S_i:
	.zero		924


//--------------------- SYMBOLS --------------------------

	.type		.nv.reservedSmem.offset0,@object
	.size		.nv.reservedSmem.offset0,0x4
